	.headerflags	@"EF_CUDA_TEXMODE_UNIFIED EF_CUDA_64BIT_ADDRESS EF_CUDA_ACCELERATORS EF_CUDA_SM90 EF_CUDA_VIRTUAL_SM(EF_CUDA_SM90)"
	.elftype	@"ET_EXEC"


//--------------------- .nv.info                  --------------------------
	.section	.nv.info,"",@"SHT_CUDA_INFO"
	.align	4


	//----- nvinfo : EIATTR_REGCOUNT
	.align		4
        /*0000*/ 	.byte	0x04, 0x2f
        /*0002*/ 	.short	(.L_1 - .L_0)
	.align		4
.L_0:
        /*0004*/ 	.word	index@(triton_poi_fused_copy_relu_2)
        /*0008*/ 	.word	0x0000000c


	//----- nvinfo : EIATTR_MIN_STACK_SIZE
	.align		4
.L_1:
        /*000c*/ 	.byte	0x04, 0x12
        /*000e*/ 	.short	(.L_3 - .L_2)
	.align		4
.L_2:
        /*0010*/ 	.word	index@(triton_poi_fused_copy_relu_2)
        /*0014*/ 	.word	0x00000000


	//----- nvinfo : EIATTR_FRAME_SIZE
	.align		4
.L_3:
        /*0018*/ 	.byte	0x04, 0x11
        /*001a*/ 	.short	(.L_5 - .L_4)
	.align		4
.L_4:
        /*001c*/ 	.word	index@(triton_poi_fused_copy_relu_2)
        /*0020*/ 	.word	0x00000000


	//----- nvinfo : EIATTR_MIN_STACK_SIZE
	.align		4
.L_5:
        /*0024*/ 	.byte	0x04, 0x12
        /*0026*/ 	.short	(.L_7 - .L_6)
	.align		4
.L_6:
        /*0028*/ 	.word	index@(triton_poi_fused_copy_relu_2)
        /*002c*/ 	.word	0x00000000
.L_7:


//--------------------- .nv.info.triton_poi_fused_copy_relu_2 --------------------------
	.section	.nv.info.triton_poi_fused_copy_relu_2,"",@"SHT_CUDA_INFO"
	.sectionflags	@""
	.align	4


	//----- nvinfo : EIATTR_CUDA_API_VERSION
	.align		4
        /*0000*/ 	.byte	0x04, 0x37
        /*0002*/ 	.short	(.L_9 - .L_8)
.L_8:
        /*0004*/ 	.word	0x0000007c


	//----- nvinfo : EIATTR_KPARAM_INFO
	.align		4
.L_9:
        /*0008*/ 	.byte	0x04, 0x17
        /*000a*/ 	.short	(.L_11 - .L_10)
.L_10:
        /*000c*/ 	.word	0x00000000
        /*0010*/ 	.short	0x0002
        /*0012*/ 	.short	0x0010
        /*0014*/ 	.byte	0x00, 0xf0, 0x11, 0x00


	//----- nvinfo : EIATTR_KPARAM_INFO
	.align		4
.L_11:
        /*0018*/ 	.byte	0x04, 0x17
        /*001a*/ 	.short	(.L_13 - .L_12)
.L_12:
        /*001c*/ 	.word	0x00000000
        /*0020*/ 	.short	0x0001
        /*0022*/ 	.short	0x0008
        /*0024*/ 	.byte	0x00, 0xf4, 0x21, 0x00


	//----- nvinfo : EIATTR_KPARAM_INFO
	.align		4
.L_13:
        /*0028*/ 	.byte	0x04, 0x17
        /*002a*/ 	.short	(.L_15 - .L_14)
.L_14:
        /*002c*/ 	.word	0x00000000
        /*0030*/ 	.short	0x0000
        /*0032*/ 	.short	0x0000
        /*0034*/ 	.byte	0x00, 0xf4, 0x21, 0x00


	//----- nvinfo : EIATTR_SPARSE_MMA_MASK
	.align		4
.L_15:
        /*0038*/ 	.byte	0x03, 0x50
        /*003a*/ 	.short	0x0000


	//----- nvinfo : EIATTR_MAXREG_COUNT
	.align		4
        /*003c*/ 	.byte	0x03, 0x1b
        /*003e*/ 	.short	0x00ff


	//----- nvinfo : EIATTR_EXIT_INSTR_OFFSETS
	.align		4
        /*0040*/ 	.byte	0x04, 0x1c
        /*0042*/ 	.short	(.L_17 - .L_16)


	//   ....[0]....
.L_16:
        /*0044*/ 	.word	0x000001e0


	//   ....[1]....
        /*0048*/ 	.word	0x00000200


	//----- nvinfo : EIATTR_REQNTID
	.align		4
.L_17:
        /*004c*/ 	.byte	0x04, 0x10
        /*004e*/ 	.short	(.L_19 - .L_18)
.L_18:
        /*0050*/ 	.word	0x00000080
        /*0054*/ 	.word	0x00000001
        /*0058*/ 	.word	0x00000001


	//----- nvinfo : EIATTR_CBANK_PARAM_SIZE
	.align		4
.L_19:
        /*005c*/ 	.byte	0x03, 0x19
        /*005e*/ 	.short	0x0014


	//----- nvinfo : EIATTR_PARAM_CBANK
	.align		4
        /*0060*/ 	.byte	0x04, 0x0a
        /*0062*/ 	.short	(.L_21 - .L_20)
	.align		4
.L_20:
        /*0064*/ 	.word	index@(.nv.constant0.triton_poi_fused_copy_relu_2)
        /*0068*/ 	.short	0x0210
        /*006a*/ 	.short	0x0014


	//----- nvinfo : EIATTR_SW_WAR
	.align		4
.L_21:
        /*006c*/ 	.byte	0x04, 0x36
        /*006e*/ 	.short	(.L_23 - .L_22)
.L_22:
        /*0070*/ 	.word	0x00000008
.L_23:


//--------------------- .nv.callgraph             --------------------------
	.section	.nv.callgraph,"",@"SHT_CUDA_CALLGRAPH"
	.align	4
	.sectionentsize	8
	.align		4
        /*0000*/ 	.word	0x00000000
	.align		4
        /*0004*/ 	.word	0xffffffff
	.align		4
        /*0008*/ 	.word	0x00000000
	.align		4
        /*000c*/ 	.word	0xfffffffe
	.align		4
        /*0010*/ 	.word	0x00000000
	.align		4
        /*0014*/ 	.word	0xfffffffd
	.align		4
        /*0018*/ 	.word	0x00000000
	.align		4
        /*001c*/ 	.word	0xfffffffc


//--------------------- .text.triton_poi_fused_copy_relu_2 --------------------------
	.section	.text.triton_poi_fused_copy_relu_2,"ax",@progbits
	.align	128
        .global         triton_poi_fused_copy_relu_2
        .type           triton_poi_fused_copy_relu_2,@function
        .size           triton_poi_fused_copy_relu_2,(.L_x_1 - triton_poi_fused_copy_relu_2)
        .other          triton_poi_fused_copy_relu_2,@"STO_CUDA_ENTRY STV_DEFAULT"
triton_poi_fused_copy_relu_2:
.text.triton_poi_fused_copy_relu_2:
[----:B------:R-:W0:Y:S02]  /*0000*/  LDC R1, c[0x0][0x28] ;  /* 0x00000a00ff017b82 */ /* 0x000e240000000800 */
[----:B------:R-:W1:Y:S01]  /*0010*/  S2R R0, SR_TID.X ;  /* 0x0000000000007919 */ /* 0x000e620000002100 */
[----:B------:R-:W2:Y:S01]  /*0020*/  LDC.64 R2, c[0x0][0x210] ;  /* 0x00008400ff027b82 */ /* 0x000ea20000000a00 */
[----:B------:R-:W-:Y:S01]  /*0030*/  IMAD.MOV.U32 R6, RZ, RZ, RZ ;  /* 0x000000ffff067224 */ /* 0x000fe200078e00ff */
[----:B------:R-:W-:Y:S01]  /*0040*/  ULDC.64 UR4, c[0x0][0x208] ;  /* 0x0000820000047ab9 */ /* 0x000fe20000000a00 */
[----:B------:R-:W3:Y:S01]  /*0050*/  S2R R7, SR_CTAID.X ;  /* 0x0000000000077919 */ /* 0x000ee20000002500 */
[----:B-1----:R-:W-:-:S05]  /*0060*/  LOP3.LUT R0, R0, 0x7f, RZ, 0xc0, !PT ;  /* 0x0000007f00007812 */ /* 0x002fca00078ec0ff */
[----:B---3--:R-:W-:-:S04]  /*0070*/  IMAD R7, R7, 0x80, R0 ;  /* 0x0000008007077824 */ /* 0x008fc800078e0200 */
[----:B--2---:R-:W-:Y:S01]  /*0080*/  IMAD.WIDE R2, R7, 0x4, R2 ;  /* 0x0000000407027825 */ /* 0x004fe200078e0202 */
[----:B------:R-:W-:-:S04]  /*0090*/  SHF.R.S32.HI R0, RZ, 0x1f, R7 ;  /* 0x0000001fff007819 */ /* 0x000fc80000011407 */
[----:B------:R-:W-:-:S04]  /*00a0*/  LEA.HI R0, R0, R7, RZ, 0x2 ;  /* 0x0000000700007211 */ /* 0x000fc800078f10ff */
[----:B------:R-:W-:-:S05]  /*00b0*/  LOP3.LUT R4, R0, 0xfffffffc, RZ, 0xc0, !PT ;  /* 0xfffffffc00047812 */ /* 0x000fca00078ec0ff */
[----:B------:R-:W-:Y:S02]  /*00c0*/  IMAD.IADD R9, R7, 0x1, -R4 ;  /* 0x0000000107097824 */ /* 0x000fe400078e0a04 */
[----:B------:R-:W1:Y:S03]  /*00d0*/  LDC.64 R4, c[0x0][0x218] ;  /* 0x00008600ff047b82 */ /* 0x000e660000000a00 */
[C---:B------:R-:W-:Y:S02]  /*00e0*/  ISETP.GT.AND P1, PT, R9.reuse, 0x2, PT ;  /* 0x000000020900780c */ /* 0x040fe40003f24270 */
[----:B------:R-:W-:Y:S02]  /*00f0*/  ISETP.GE.AND P3, PT, R9, 0x3, PT ;  /* 0x000000030900780c */ /* 0x000fe40003f66270 */
[----:B------:R-:W-:Y:S02]  /*0100*/  ISETP.LT.AND P2, PT, R7, 0x100, P1 ;  /* 0x000001000700780c */ /* 0x000fe40000f41270 */
[----:B------:R-:W-:-:S02]  /*0110*/  SHF.R.S32.HI R0, RZ, 0x2, R0 ;  /* 0x00000002ff007819 */ /* 0x000fc40000011400 */
[----:B------:R-:W-:-:S09]  /*0120*/  ISETP.LT.AND P0, PT, R7, 0x100, !P3 ;  /* 0x000001000700780c */ /* 0x000fd20005f01270 */
[----:B------:R-:W2:Y:S01]  /*0130*/  @P2 LDG.E R6, desc[UR4][R2.64] ;  /* 0x0000000402062981 */ /* 0x000ea2000c1e1900 */
[----:B------:R-:W-:Y:S02]  /*0140*/  IMAD R9, R0, 0x3, R9 ;  /* 0x0000000300097824 */ /* 0x000fe400078e0209 */
[----:B------:R-:W-:Y:S02]  /*0150*/  IMAD.MOV.U32 R0, RZ, RZ, RZ ;  /* 0x000000ffff007224 */ /* 0x000fe400078e00ff */
[----:B-1----:R-:W-:-:S05]  /*0160*/  IMAD.WIDE R4, R9, 0x4, R4 ;  /* 0x0000000409047825 */ /* 0x002fca00078e0204 */
[----:B------:R-:W3:Y:S01]  /*0170*/  @P0 LDG.E R0, desc[UR4][R4.64] ;  /* 0x0000000404000981 */ /* 0x000ee2000c1e1900 */
[----:B--2---:R-:W-:-:S04]  /*0180*/  SEL R6, R6, RZ, P2 ;  /* 0x000000ff06067207 */ /* 0x004fc80001000000 */
[----:B------:R-:W-:Y:S02]  /*0190*/  SEL R6, R6, RZ, P3 ;  /* 0x000000ff06067207 */ /* 0x000fe40001800000 */
[----:B------:R-:W-:Y:S02]  /*01a0*/  ISETP.GE.AND P3, PT, R7, 0x100, PT ;  /* 0x000001000700780c */ /* 0x000fe40003f66270 */
[----:B------:R-:W-:-:S04]  /*01b0*/  FSETP.GEU.AND P2, PT, R6, RZ, PT ;  /* 0x000000ff0600720b */ /* 0x000fc80003f4e000 */
[----:B------:R-:W-:Y:S02]  /*01c0*/  FSEL R7, R6, RZ, P2 ;  /* 0x000000ff06077208 */ /* 0x000fe40001000000 */
[----:B---3--:R-:W-:-:S05]  /*01d0*/  @!P1 SEL R7, R0, RZ, P0 ;  /* 0x000000ff00079207 */ /* 0x008fca0000000000 */
[----:B------:R-:W-:Y:S05]  /*01e0*/  @P3 EXIT ;  /* 0x000000000000394d */ /* 0x000fea0003800000 */
[----:B------:R-:W-:Y:S01]  /*01f0*/  STG.E desc[UR4][R2.64], R7 ;  /* 0x0000000702007986 */ /* 0x000fe2000c101904 */
[----:B------:R-:W-:Y:S05]  /*0200*/  EXIT ;  /* 0x000000000000794d */ /* 0x000fea0003800000 */
.L_x_0:
[----:B------:R-:W-:-:S00]  /*0210*/  BRA `(.L_x_0) ;  /* 0xfffffffc00fc7947 */ /* 0x000fc0000383ffff */
[----:B------:R-:W-:-:S00]  /*0220*/  NOP ;  /* 0x0000000000007918 */ /* 0x000fc00000000000 */
        /* <DEDUP_REMOVED lines=13> */
.L_x_1:


//--------------------- .nv.constant0.triton_poi_fused_copy_relu_2 --------------------------
	.section	.nv.constant0.triton_poi_fused_copy_relu_2,"a",@progbits
	.sectionflags	@""
	.align	4
.nv.constant0.triton_poi_fused_copy_relu_2:
	.zero		548
